//
// Generated by NVIDIA NVVM Compiler
//
// Compiler Build ID: CL-36424714
// Cuda compilation tools, release 13.0, V13.0.88
// Based on NVVM 20.0.0
//

.version 9.0
.target sm_100
.address_size 64

	// .globl	_Z9vectorAddPfS_S_i

.visible .entry _Z9vectorAddPfS_S_i(
	.param .u64 .ptr .align 1 _Z9vectorAddPfS_S_i_param_0,
	.param .u64 .ptr .align 1 _Z9vectorAddPfS_S_i_param_1,
	.param .u64 .ptr .align 1 _Z9vectorAddPfS_S_i_param_2,
	.param .u32 _Z9vectorAddPfS_S_i_param_3
)
{
	.reg .b32 	%r<2>;
	.reg .b32 	%f<4>;
	.reg .b64 	%rd<11>;

	ld.param.u64 	%rd1, [_Z9vectorAddPfS_S_i_param_0];
	ld.param.u64 	%rd2, [_Z9vectorAddPfS_S_i_param_1];
	ld.param.u64 	%rd3, [_Z9vectorAddPfS_S_i_param_2];
	cvta.to.global.u64 	%rd4, %rd1;
	cvta.to.global.u64 	%rd5, %rd3;
	cvta.to.global.u64 	%rd6, %rd2;
	mov.u32 	%r1, %tid.x;
	mul.wide.u32 	%rd7, %r1, 4;
	add.s64 	%rd8, %rd6, %rd7;
	ld.global.f32 	%f1, [%rd8];
	add.s64 	%rd9, %rd5, %rd7;
	ld.global.f32 	%f2, [%rd9];
	add.f32 	%f3, %f1, %f2;
	add.s64 	%rd10, %rd4, %rd7;
	st.global.f32 	[%rd10], %f3;
	ret;

}


// ===== COMPILED SASS (sm_100) =====

	.target	sm_100

	.elftype	@"ET_EXEC"


//--------------------- .note.nv.tkinfo           --------------------------
	.section	.note.nv.tkinfo,"",@"SHT_NOTE"
	.sectionflags	@"SHF_NOTE_NV_TKINFO"
	.tkinfo
        /*0018*/ 	.word	0x00000002
        /*0030*/ 	.string	""
        /*0030*/ 	.string	"ptxas"
        /*0030*/ 	.string	"Cuda compilation tools, release 13.0, V13.0.88"
        /*0030*/ 	.string	"Build cuda_13.0.r13.0/compiler.36424714_0"
        /*0030*/ 	.string	"-arch sm_100 -m 64 "



//--------------------- .note.nv.cuinfo           --------------------------
	.section	.note.nv.cuinfo,"",@"SHT_NOTE"
	.sectionflags	@"SHF_NOTE_NV_CUINFO"
        /*0018*/ 	.short	0x0002
        /*001a*/ 	.short	0x0064
        /*001c*/ 	.short	0x0082
	.zero		2


//--------------------- .nv.info                  --------------------------
	.section	.nv.info,"",@"SHT_CUDA_INFO"
	.align	4


	//----- nvinfo : EIATTR_REGCOUNT
	.align		4
        /*0000*/ 	.byte	0x04, 0x2f
        /*0002*/ 	.short	(.L_1 - .L_0)
	.align		4
.L_0:
        /*0004*/ 	.word	index@(_Z9vectorAddPfS_S_i)
        /*0008*/ 	.word	0x0000000c


	//----- nvinfo : EIATTR_FRAME_SIZE
	.align		4
.L_1:
        /*000c*/ 	.byte	0x04, 0x11
        /*000e*/ 	.short	(.L_3 - .L_2)
	.align		4
.L_2:
        /*0010*/ 	.word	index@(_Z9vectorAddPfS_S_i)
        /*0014*/ 	.word	0x00000000


	//----- nvinfo : EIATTR_MIN_STACK_SIZE
	.align		4
.L_3:
        /*0018*/ 	.byte	0x04, 0x12
        /*001a*/ 	.short	(.L_5 - .L_4)
	.align		4
.L_4:
        /*001c*/ 	.word	index@(_Z9vectorAddPfS_S_i)
        /*0020*/ 	.word	0x00000000
.L_5:


//--------------------- .nv.compat                --------------------------
	.section	.nv.compat,"",@"SHT_CUDA_COMPAT_INFO"
	.align	4
        /*0000*/ 	.byte	0x02, 0x09, 0x00, 0x00, 0x02, 0x02, 0x01, 0x00, 0x02, 0x05, 0x05, 0x00, 0x03, 0x07, 0x01, 0x01
        /*0010*/ 	.byte	0x02, 0x03, 0x00, 0x00, 0x02, 0x06, 0x01, 0x00, 0x04, 0x0b, 0x08, 0x00, 0x09, 0x00, 0x00, 0x00
        /*0020*/ 	.byte	0x00, 0x00, 0x00, 0x00


//--------------------- .nv.info._Z9vectorAddPfS_S_i --------------------------
	.section	.nv.info._Z9vectorAddPfS_S_i,"",@"SHT_CUDA_INFO"
	.sectionflags	@""
	.align	4


	//----- nvinfo : EIATTR_CUDA_API_VERSION
	.align		4
        /*0000*/ 	.byte	0x04, 0x37
        /*0002*/ 	.short	(.L_7 - .L_6)
.L_6:
        /*0004*/ 	.word	0x00000082


	//----- nvinfo : EIATTR_KPARAM_INFO
	.align		4
.L_7:
        /*0008*/ 	.byte	0x04, 0x17
        /*000a*/ 	.short	(.L_9 - .L_8)
.L_8:
        /*000c*/ 	.word	0x00000000
        /*0010*/ 	.short	0x0003
        /*0012*/ 	.short	0x0018
        /*0014*/ 	.byte	0x00, 0xf0, 0x11, 0x00


	//----- nvinfo : EIATTR_KPARAM_INFO
	.align		4
.L_9:
        /*0018*/ 	.byte	0x04, 0x17
        /*001a*/ 	.short	(.L_11 - .L_10)
.L_10:
        /*001c*/ 	.word	0x00000000
        /*0020*/ 	.short	0x0002
        /*0022*/ 	.short	0x0010
        /*0024*/ 	.byte	0x00, 0xf5, 0x21, 0x00


	//----- nvinfo : EIATTR_KPARAM_INFO
	.align		4
.L_11:
        /*0028*/ 	.byte	0x04, 0x17
        /*002a*/ 	.short	(.L_13 - .L_12)
.L_12:
        /*002c*/ 	.word	0x00000000
        /*0030*/ 	.short	0x0001
        /*0032*/ 	.short	0x0008
        /*0034*/ 	.byte	0x00, 0xf5, 0x21, 0x00


	//----- nvinfo : EIATTR_KPARAM_INFO
	.align		4
.L_13:
        /*0038*/ 	.byte	0x04, 0x17
        /*003a*/ 	.short	(.L_15 - .L_14)
.L_14:
        /*003c*/ 	.word	0x00000000
        /*0040*/ 	.short	0x0000
        /*0042*/ 	.short	0x0000
        /*0044*/ 	.byte	0x00, 0xf5, 0x21, 0x00


	//----- nvinfo : EIATTR_SPARSE_MMA_MASK
	.align		4
.L_15:
        /*0048*/ 	.byte	0x03, 0x50
        /*004a*/ 	.short	0x0000


	//----- nvinfo : EIATTR_MAXREG_COUNT
	.align		4
        /*004c*/ 	.byte	0x03, 0x1b
        /*004e*/ 	.short	0x00ff


	//----- nvinfo : EIATTR_MERCURY_ISA_VERSION
	.align		4
        /*0050*/ 	.byte	0x03, 0x5f
        /*0052*/ 	.short	0x0101


	//----- nvinfo : EIATTR_VRC_CTA_INIT_COUNT
	.align		4
        /*0054*/ 	.byte	0x02, 0x4a
	.zero		1
	.zero		1


	//----- nvinfo : EIATTR_EXIT_INSTR_OFFSETS
	.align		4
        /*0058*/ 	.byte	0x04, 0x1c
        /*005a*/ 	.short	(.L_17 - .L_16)


	//   ....[0]....
.L_16:
        /*005c*/ 	.word	0x000000d0


	//----- nvinfo : EIATTR_CBANK_PARAM_SIZE
	.align		4
.L_17:
        /*0060*/ 	.byte	0x03, 0x19
        /*0062*/ 	.short	0x001c


	//----- nvinfo : EIATTR_PARAM_CBANK
	.align		4
        /*0064*/ 	.byte	0x04, 0x0a
        /*0066*/ 	.short	(.L_19 - .L_18)
	.align		4
.L_18:
        /*0068*/ 	.word	index@(.nv.constant0._Z9vectorAddPfS_S_i)
        /*006c*/ 	.short	0x0380
        /*006e*/ 	.short	0x001c


	//----- nvinfo : EIATTR_SW_WAR
	.align		4
.L_19:
        /*0070*/ 	.byte	0x04, 0x36
        /*0072*/ 	.short	(.L_21 - .L_20)
.L_20:
        /*0074*/ 	.word	0x00000008
.L_21:


//--------------------- .nv.callgraph             --------------------------
	.section	.nv.callgraph,"",@"SHT_CUDA_CALLGRAPH"
	.align	4
	.sectionentsize	8
	.align		4
        /*0000*/ 	.word	0x00000000
	.align		4
        /*0004*/ 	.word	0xffffffff
	.align		4
        /*0008*/ 	.word	0x00000000
	.align		4
        /*000c*/ 	.word	0xfffffffe
	.align		4
        /*0010*/ 	.word	0x00000000
	.align		4
        /*0014*/ 	.word	0xfffffffd
	.align		4
        /*0018*/ 	.word	0x00000000
	.align		4
        /*001c*/ 	.word	0xfffffffc


//--------------------- .text._Z9vectorAddPfS_S_i --------------------------
	.section	.text._Z9vectorAddPfS_S_i,"ax",@progbits
	.align	128
        .global         _Z9vectorAddPfS_S_i
        .type           _Z9vectorAddPfS_S_i,@function
        .size           _Z9vectorAddPfS_S_i,(.L_x_1 - _Z9vectorAddPfS_S_i)
        .other          _Z9vectorAddPfS_S_i,@"STO_CUDA_ENTRY STV_DEFAULT"
_Z9vectorAddPfS_S_i:
.text._Z9vectorAddPfS_S_i:
[----:B------:R-:W-:Y:S01]  /*0000*/  LDC R1, c[0x0][0x37c] ;  /* 0x0000df00ff017b82 */ /* 0x000fe20000000800 */
[----:B------:R-:W0:Y:S07]  /*0010*/  S2R R9, SR_TID.X ;  /* 0x0000000000097919 */ /* 0x000e2e0000002100 */
[----:B------:R-:W0:Y:S01]  /*0020*/  LDC.64 R2, c[0x0][0x388] ;  /* 0x0000e200ff027b82 */ /* 0x000e220000000a00 */
[----:B------:R-:W1:Y:S07]  /*0030*/  LDCU.64 UR4, c[0x0][0x358] ;  /* 0x00006b00ff0477ac */ /* 0x000e6e0008000a00 */
[----:B------:R-:W2:Y:S08]  /*0040*/  LDC.64 R4, c[0x0][0x390] ;  /* 0x0000e400ff047b82 */ /* 0x000eb00000000a00 */
[----:B------:R-:W3:Y:S01]  /*0050*/  LDC.64 R6, c[0x0][0x380] ;  /* 0x0000e000ff067b82 */ /* 0x000ee20000000a00 */
[----:B0-----:R-:W-:-:S04]  /*0060*/  IMAD.WIDE.U32 R2, R9, 0x4, R2 ;  /* 0x0000000409027825 */ /* 0x001fc800078e0002 */
[C---:B--2---:R-:W-:Y:S02]  /*0070*/  IMAD.WIDE.U32 R4, R9.reuse, 0x4, R4 ;  /* 0x0000000409047825 */ /* 0x044fe400078e0004 */
[----:B-1----:R-:W2:Y:S04]  /*0080*/  LDG.E R2, desc[UR4][R2.64] ;  /* 0x0000000402027981 */ /* 0x002ea8000c1e1900 */
[----:B------:R-:W2:Y:S01]  /*0090*/  LDG.E R5, desc[UR4][R4.64] ;  /* 0x0000000404057981 */ /* 0x000ea2000c1e1900 */
[----:B---3--:R-:W-:-:S04]  /*00a0*/  IMAD.WIDE.U32 R6, R9, 0x4, R6 ;  /* 0x0000000409067825 */ /* 0x008fc800078e0006 */
[----:B--2---:R-:W-:-:S05]  /*00b0*/  FADD R9, R2, R5 ;  /* 0x0000000502097221 */ /* 0x004fca0000000000 */
[----:B------:R-:W-:Y:S01]  /*00c0*/  STG.E desc[UR4][R6.64], R9 ;  /* 0x0000000906007986 */ /* 0x000fe2000c101904 */
[----:B------:R-:W-:Y:S05]  /*00d0*/  EXIT ;  /* 0x000000000000794d */ /* 0x000fea0003800000 */
.L_x_0:
[----:B------:R-:W-:-:S00]  /*00e0*/  BRA `(.L_x_0) ;  /* 0xfffffffc00fc7947 */ /* 0x000fc0000383ffff */
[----:B------:R-:W-:-:S00]  /*00f0*/  NOP ;  /* 0x0000000000007918 */ /* 0x000fc00000000000 */
        /* <DEDUP_REMOVED lines=8> */
.L_x_1:


//--------------------- .nv.shared.reserved.0     --------------------------
	.section	.nv.shared.reserved.0,"aw",@nobits
	.weak		__nv_reservedSMEM_offset_0_alias
	.size		__nv_reservedSMEM_offset_0_alias, 0, 64
	.other		__nv_reservedSMEM_offset_0_alias,@"STO_CUDA_RESERVED_SHARED STV_DEFAULT"
__nv_reservedSMEM_offset_0_alias:
	.zero		0
	.zero		64


//--------------------- .nv.constant0._Z9vectorAddPfS_S_i --------------------------
	.section	.nv.constant0._Z9vectorAddPfS_S_i,"a",@progbits
	.sectionflags	@""
	.align	4
.nv.constant0._Z9vectorAddPfS_S_i:
	.zero		924


//--------------------- SYMBOLS --------------------------

	.type		.nv.reservedSmem.offset0,@object
	.size		.nv.reservedSmem.offset0,0x4
